//
// Generated by NVIDIA NVVM Compiler
//
// Compiler Build ID: CL-36424714
// Cuda compilation tools, release 13.0, V13.0.88
// Based on NVVM 20.0.0
//

.version 9.0
.target sm_100
.address_size 64

	// .globl	ldexpGovaluate3X1

.visible .entry ldexpGovaluate3X1(
	.param .u64 .ptr .align 1 ldexpGovaluate3X1_param_0,
	.param .u64 .ptr .align 1 ldexpGovaluate3X1_param_1,
	.param .f32 ldexpGovaluate3X1_param_2,
	.param .u32 ldexpGovaluate3X1_param_3
)
{
	.reg .pred 	%p<3>;
	.reg .b32 	%r<21>;
	.reg .b32 	%f<9>;
	.reg .b64 	%rd<8>;

	ld.param.u64 	%rd1, [ldexpGovaluate3X1_param_0];
	ld.param.u64 	%rd2, [ldexpGovaluate3X1_param_1];
	ld.param.f32 	%f1, [ldexpGovaluate3X1_param_2];
	ld.param.u32 	%r2, [ldexpGovaluate3X1_param_3];
	mov.u32 	%r3, %ctaid.y;
	mov.u32 	%r4, %nctaid.x;
	mov.u32 	%r5, %ctaid.x;
	mad.lo.s32 	%r6, %r3, %r4, %r5;
	mov.u32 	%r7, %ntid.x;
	mov.u32 	%r8, %tid.x;
	mad.lo.s32 	%r1, %r6, %r7, %r8;
	setp.ge.s32 	%p1, %r1, %r2;
	@%p1 bra 	$L__BB0_2;
	cvta.to.global.u64 	%rd3, %rd2;
	cvta.to.global.u64 	%rd4, %rd1;
	mul.wide.s32 	%rd5, %r1, 4;
	add.s64 	%rd6, %rd3, %rd5;
	ld.global.nc.f32 	%f2, [%rd6];
	cvt.rzi.s32.f32 	%r9, %f1;
	min.s32 	%r10, %r9, 278;
	max.s32 	%r11, %r10, -278;
	add.s32 	%r12, %r11, 508;
	shr.u32 	%r13, %r12, 2;
	mad.lo.s32 	%r14, %r13, 509, %r12;
	abs.s32 	%r15, %r11;
	setp.lt.u32 	%p2, %r15, 101;
	add.s32 	%r16, %r11, 127;
	selp.b32 	%r17, %r16, %r14, %p2;
	shl.b32 	%r18, %r13, 23;
	selp.b32 	%r19, 1065353216, %r18, %p2;
	mov.b32 	%f3, %r19;
	shl.b32 	%r20, %r17, 23;
	mov.b32 	%f4, %r20;
	mul.rn.f32 	%f5, %f2, %f4;
	mul.rn.f32 	%f6, %f5, %f3;
	mul.rn.f32 	%f7, %f6, %f3;
	mul.rn.f32 	%f8, %f7, %f3;
	add.s64 	%rd7, %rd4, %rd5;
	st.global.f32 	[%rd7], %f8;
$L__BB0_2:
	ret;

}


// ===== COMPILED SASS (sm_100) =====

	.target	sm_100

	.elftype	@"ET_EXEC"


//--------------------- .note.nv.tkinfo           --------------------------
	.section	.note.nv.tkinfo,"",@"SHT_NOTE"
	.sectionflags	@"SHF_NOTE_NV_TKINFO"
	.tkinfo
        /*0018*/ 	.word	0x00000002
        /*0030*/ 	.string	""
        /*0030*/ 	.string	"ptxas"
        /*0030*/ 	.string	"Cuda compilation tools, release 13.0, V13.0.88"
        /*0030*/ 	.string	"Build cuda_13.0.r13.0/compiler.36424714_0"
        /*0030*/ 	.string	"-arch sm_100 -m 64 "



//--------------------- .note.nv.cuinfo           --------------------------
	.section	.note.nv.cuinfo,"",@"SHT_NOTE"
	.sectionflags	@"SHF_NOTE_NV_CUINFO"
        /*0018*/ 	.short	0x0002
        /*001a*/ 	.short	0x0064
        /*001c*/ 	.short	0x0082
	.zero		2


//--------------------- .nv.info                  --------------------------
	.section	.nv.info,"",@"SHT_CUDA_INFO"
	.align	4


	//----- nvinfo : EIATTR_REGCOUNT
	.align		4
        /*0000*/ 	.byte	0x04, 0x2f
        /*0002*/ 	.short	(.L_1 - .L_0)
	.align		4
.L_0:
        /*0004*/ 	.word	index@(ldexpGovaluate3X1)
        /*0008*/ 	.word	0x0000000c


	//----- nvinfo : EIATTR_FRAME_SIZE
	.align		4
.L_1:
        /*000c*/ 	.byte	0x04, 0x11
        /*000e*/ 	.short	(.L_3 - .L_2)
	.align		4
.L_2:
        /*0010*/ 	.word	index@(ldexpGovaluate3X1)
        /*0014*/ 	.word	0x00000000


	//----- nvinfo : EIATTR_MIN_STACK_SIZE
	.align		4
.L_3:
        /*0018*/ 	.byte	0x04, 0x12
        /*001a*/ 	.short	(.L_5 - .L_4)
	.align		4
.L_4:
        /*001c*/ 	.word	index@(ldexpGovaluate3X1)
        /*0020*/ 	.word	0x00000000
.L_5:


//--------------------- .nv.compat                --------------------------
	.section	.nv.compat,"",@"SHT_CUDA_COMPAT_INFO"
	.align	4
        /*0000*/ 	.byte	0x02, 0x09, 0x00, 0x00, 0x02, 0x02, 0x01, 0x00, 0x02, 0x05, 0x05, 0x00, 0x03, 0x07, 0x01, 0x01
        /*0010*/ 	.byte	0x02, 0x03, 0x00, 0x00, 0x02, 0x06, 0x01, 0x00, 0x04, 0x0b, 0x08, 0x00, 0x09, 0x00, 0x00, 0x00
        /*0020*/ 	.byte	0x00, 0x00, 0x00, 0x00


//--------------------- .nv.info.ldexpGovaluate3X1 --------------------------
	.section	.nv.info.ldexpGovaluate3X1,"",@"SHT_CUDA_INFO"
	.sectionflags	@""
	.align	4


	//----- nvinfo : EIATTR_CUDA_API_VERSION
	.align		4
        /*0000*/ 	.byte	0x04, 0x37
        /*0002*/ 	.short	(.L_7 - .L_6)
.L_6:
        /*0004*/ 	.word	0x00000082


	//----- nvinfo : EIATTR_KPARAM_INFO
	.align		4
.L_7:
        /*0008*/ 	.byte	0x04, 0x17
        /*000a*/ 	.short	(.L_9 - .L_8)
.L_8:
        /*000c*/ 	.word	0x00000000
        /*0010*/ 	.short	0x0003
        /*0012*/ 	.short	0x0014
        /*0014*/ 	.byte	0x00, 0xf0, 0x11, 0x00


	//----- nvinfo : EIATTR_KPARAM_INFO
	.align		4
.L_9:
        /*0018*/ 	.byte	0x04, 0x17
        /*001a*/ 	.short	(.L_11 - .L_10)
.L_10:
        /*001c*/ 	.word	0x00000000
        /*0020*/ 	.short	0x0002
        /*0022*/ 	.short	0x0010
        /*0024*/ 	.byte	0x00, 0xf0, 0x11, 0x00


	//----- nvinfo : EIATTR_KPARAM_INFO
	.align		4
.L_11:
        /*0028*/ 	.byte	0x04, 0x17
        /*002a*/ 	.short	(.L_13 - .L_12)
.L_12:
        /*002c*/ 	.word	0x00000000
        /*0030*/ 	.short	0x0001
        /*0032*/ 	.short	0x0008
        /*0034*/ 	.byte	0x00, 0xf5, 0x21, 0x00


	//----- nvinfo : EIATTR_KPARAM_INFO
	.align		4
.L_13:
        /*0038*/ 	.byte	0x04, 0x17
        /*003a*/ 	.short	(.L_15 - .L_14)
.L_14:
        /*003c*/ 	.word	0x00000000
        /*0040*/ 	.short	0x0000
        /*0042*/ 	.short	0x0000
        /*0044*/ 	.byte	0x00, 0xf5, 0x21, 0x00


	//----- nvinfo : EIATTR_SPARSE_MMA_MASK
	.align		4
.L_15:
        /*0048*/ 	.byte	0x03, 0x50
        /*004a*/ 	.short	0x0000


	//----- nvinfo : EIATTR_MAXREG_COUNT
	.align		4
        /*004c*/ 	.byte	0x03, 0x1b
        /*004e*/ 	.short	0x00ff


	//----- nvinfo : EIATTR_MERCURY_ISA_VERSION
	.align		4
        /*0050*/ 	.byte	0x03, 0x5f
        /*0052*/ 	.short	0x0101


	//----- nvinfo : EIATTR_VRC_CTA_INIT_COUNT
	.align		4
        /*0054*/ 	.byte	0x02, 0x4a
	.zero		1
	.zero		1


	//----- nvinfo : EIATTR_EXIT_INSTR_OFFSETS
	.align		4
        /*0058*/ 	.byte	0x04, 0x1c
        /*005a*/ 	.short	(.L_17 - .L_16)


	//   ....[0]....
.L_16:
        /*005c*/ 	.word	0x000000a0


	//   ....[1]....
        /*0060*/ 	.word	0x00000230


	//----- nvinfo : EIATTR_CBANK_PARAM_SIZE
	.align		4
.L_17:
        /*0064*/ 	.byte	0x03, 0x19
        /*0066*/ 	.short	0x0018


	//----- nvinfo : EIATTR_PARAM_CBANK
	.align		4
        /*0068*/ 	.byte	0x04, 0x0a
        /*006a*/ 	.short	(.L_19 - .L_18)
	.align		4
.L_18:
        /*006c*/ 	.word	index@(.nv.constant0.ldexpGovaluate3X1)
        /*0070*/ 	.short	0x0380
        /*0072*/ 	.short	0x0018


	//----- nvinfo : EIATTR_SW_WAR
	.align		4
.L_19:
        /*0074*/ 	.byte	0x04, 0x36
        /*0076*/ 	.short	(.L_21 - .L_20)
.L_20:
        /*0078*/ 	.word	0x00000008
.L_21:


//--------------------- .nv.callgraph             --------------------------
	.section	.nv.callgraph,"",@"SHT_CUDA_CALLGRAPH"
	.align	4
	.sectionentsize	8
	.align		4
        /*0000*/ 	.word	0x00000000
	.align		4
        /*0004*/ 	.word	0xffffffff
	.align		4
        /*0008*/ 	.word	0x00000000
	.align		4
        /*000c*/ 	.word	0xfffffffe
	.align		4
        /*0010*/ 	.word	0x00000000
	.align		4
        /*0014*/ 	.word	0xfffffffd
	.align		4
        /*0018*/ 	.word	0x00000000
	.align		4
        /*001c*/ 	.word	0xfffffffc


//--------------------- .text.ldexpGovaluate3X1   --------------------------
	.section	.text.ldexpGovaluate3X1,"ax",@progbits
	.align	128
        .global         ldexpGovaluate3X1
        .type           ldexpGovaluate3X1,@function
        .size           ldexpGovaluate3X1,(.L_x_1 - ldexpGovaluate3X1)
        .other          ldexpGovaluate3X1,@"STO_CUDA_ENTRY STV_DEFAULT"
ldexpGovaluate3X1:
.text.ldexpGovaluate3X1:
[----:B------:R-:W-:Y:S01]  /*0000*/  LDC R1, c[0x0][0x37c] ;  /* 0x0000df00ff017b82 */ /* 0x000fe20000000800 */
[----:B------:R-:W0:Y:S07]  /*0010*/  S2R R0, SR_TID.X ;  /* 0x0000000000007919 */ /* 0x000e2e0000002100 */
[----:B------:R-:W-:Y:S01]  /*0020*/  S2UR UR4, SR_CTAID.Y ;  /* 0x00000000000479c3 */ /* 0x000fe20000002600 */
[----:B------:R-:W1:Y:S01]  /*0030*/  LDCU UR5, c[0x0][0x370] ;  /* 0x00006e00ff0577ac */ /* 0x000e620008000800 */
[----:B------:R-:W2:Y:S06]  /*0040*/  LDCU UR7, c[0x0][0x394] ;  /* 0x00007280ff0777ac */ /* 0x000eac0008000800 */
[----:B------:R-:W1:Y:S08]  /*0050*/  S2UR UR6, SR_CTAID.X ;  /* 0x00000000000679c3 */ /* 0x000e700000002500 */
[----:B------:R-:W0:Y:S01]  /*0060*/  LDC R5, c[0x0][0x360] ;  /* 0x0000d800ff057b82 */ /* 0x000e220000000800 */
[----:B-1----:R-:W-:-:S06]  /*0070*/  UIMAD UR4, UR4, UR5, UR6 ;  /* 0x00000005040472a4 */ /* 0x002fcc000f8e0206 */
[----:B0-----:R-:W-:-:S05]  /*0080*/  IMAD R5, R5, UR4, R0 ;  /* 0x0000000405057c24 */ /* 0x001fca000f8e0200 */
[----:B--2---:R-:W-:-:S13]  /*0090*/  ISETP.GE.AND P0, PT, R5, UR7, PT ;  /* 0x0000000705007c0c */ /* 0x004fda000bf06270 */
[----:B------:R-:W-:Y:S05]  /*00a0*/  @P0 EXIT ;  /* 0x000000000000094d */ /* 0x000fea0003800000 */
[----:B------:R-:W0:Y:S01]  /*00b0*/  LDC.64 R2, c[0x0][0x388] ;  /* 0x0000e200ff027b82 */ /* 0x000e220000000a00 */
[----:B------:R-:W1:Y:S01]  /*00c0*/  LDCU.64 UR4, c[0x0][0x358] ;  /* 0x00006b00ff0477ac */ /* 0x000e620008000a00 */
[----:B------:R-:W2:Y:S01]  /*00d0*/  LDCU UR6, c[0x0][0x390] ;  /* 0x00007200ff0677ac */ /* 0x000ea20008000800 */
[----:B0-----:R-:W-:-:S05]  /*00e0*/  IMAD.WIDE R2, R5, 0x4, R2 ;  /* 0x0000000405027825 */ /* 0x001fca00078e0202 */
[----:B-1----:R0:W3:Y:S01]  /*00f0*/  LDG.E.CONSTANT R0, desc[UR4][R2.64] ;  /* 0x0000000402007981 */ /* 0x0020e2000c1e9900 */
[----:B--2---:R-:W1:Y:S01]  /*0100*/  F2I.TRUNC.NTZ R4, UR6 ;  /* 0x0000000600047d05 */ /* 0x004e62000820f100 */
[----:B0-----:R-:W0:Y:S01]  /*0110*/  LDC.64 R2, c[0x0][0x380] ;  /* 0x0000e000ff027b82 */ /* 0x001e220000000a00 */
[----:B-1----:R-:W-:-:S04]  /*0120*/  VIMNMX R4, PT, PT, R4, 0x116, PT ;  /* 0x0000011604047848 */ /* 0x002fc80003fe0100 */
[----:B------:R-:W-:-:S04]  /*0130*/  VIMNMX R4, PT, PT, R4, -0x116, !PT ;  /* 0xfffffeea04047848 */ /* 0x000fc80007fe0100 */
[----:B------:R-:W-:Y:S02]  /*0140*/  IABS R7, R4 ;  /* 0x0000000400077213 */ /* 0x000fe40000000000 */
[----:B------:R-:W-:Y:S02]  /*0150*/  IADD3 R6, PT, PT, R4, 0x1fc, RZ ;  /* 0x000001fc04067810 */ /* 0x000fe40007ffe0ff */
[----:B------:R-:W-:Y:S02]  /*0160*/  ISETP.GE.U32.AND P0, PT, R7, 0x65, PT ;  /* 0x000000650700780c */ /* 0x000fe40003f06070 */
[----:B------:R-:W-:Y:S01]  /*0170*/  SHF.R.U32.HI R7, RZ, 0x2, R6 ;  /* 0x00000002ff077819 */ /* 0x000fe20000011606 */
[----:B0-----:R-:W-:-:S04]  /*0180*/  IMAD.WIDE R2, R5, 0x4, R2 ;  /* 0x0000000405027825 */ /* 0x001fc800078e0202 */
[C---:B------:R-:W-:Y:S01]  /*0190*/  IMAD R6, R7.reuse, 0x1fd, R6 ;  /* 0x000001fd07067824 */ /* 0x040fe200078e0206 */
[----:B------:R-:W-:-:S05]  /*01a0*/  SHF.L.U32 R7, R7, 0x17, RZ ;  /* 0x0000001707077819 */ /* 0x000fca00000006ff */
[----:B------:R-:W-:Y:S02]  /*01b0*/  @!P0 IADD3 R6, PT, PT, R4, 0x7f, RZ ;  /* 0x0000007f04068810 */ /* 0x000fe40007ffe0ff */
[----:B------:R-:W-:Y:S02]  /*01c0*/  SEL R7, R7, 0x3f800000, P0 ;  /* 0x3f80000007077807 */ /* 0x000fe40000000000 */
[----:B------:R-:W-:-:S05]  /*01d0*/  SHF.L.U32 R9, R6, 0x17, RZ ;  /* 0x0000001706097819 */ /* 0x000fca00000006ff */
[----:B---3--:R-:W-:-:S04]  /*01e0*/  FMUL R0, R0, R9 ;  /* 0x0000000900007220 */ /* 0x008fc80000400000 */
[----:B------:R-:W-:-:S04]  /*01f0*/  FMUL R0, R7, R0 ;  /* 0x0000000007007220 */ /* 0x000fc80000400000 */
[----:B------:R-:W-:-:S04]  /*0200*/  FMUL R0, R7, R0 ;  /* 0x0000000007007220 */ /* 0x000fc80000400000 */
[----:B------:R-:W-:-:S05]  /*0210*/  FMUL R7, R7, R0 ;  /* 0x0000000007077220 */ /* 0x000fca0000400000 */
[----:B------:R-:W-:Y:S01]  /*0220*/  STG.E desc[UR4][R2.64], R7 ;  /* 0x0000000702007986 */ /* 0x000fe2000c101904 */
[----:B------:R-:W-:Y:S05]  /*0230*/  EXIT ;  /* 0x000000000000794d */ /* 0x000fea0003800000 */
.L_x_0:
[----:B------:R-:W-:-:S00]  /*0240*/  BRA `(.L_x_0) ;  /* 0xfffffffc00fc7947 */ /* 0x000fc0000383ffff */
[----:B------:R-:W-:-:S00]  /*0250*/  NOP ;  /* 0x0000000000007918 */ /* 0x000fc00000000000 */
        /* <DEDUP_REMOVED lines=10> */
.L_x_1:


//--------------------- .nv.shared.reserved.0     --------------------------
	.section	.nv.shared.reserved.0,"aw",@nobits
	.weak		__nv_reservedSMEM_offset_0_alias
	.size		__nv_reservedSMEM_offset_0_alias, 0, 64
	.other		__nv_reservedSMEM_offset_0_alias,@"STO_CUDA_RESERVED_SHARED STV_DEFAULT"
__nv_reservedSMEM_offset_0_alias:
	.zero		0
	.zero		64


//--------------------- .nv.constant0.ldexpGovaluate3X1 --------------------------
	.section	.nv.constant0.ldexpGovaluate3X1,"a",@progbits
	.sectionflags	@""
	.align	4
.nv.constant0.ldexpGovaluate3X1:
	.zero		920


//--------------------- SYMBOLS --------------------------

	.type		.nv.reservedSmem.offset0,@object
	.size		.nv.reservedSmem.offset0,0x4
